	.headerflags	@"EF_CUDA_TEXMODE_UNIFIED EF_CUDA_64BIT_ADDRESS EF_CUDA_ACCELERATORS EF_CUDA_SM90 EF_CUDA_VIRTUAL_SM(EF_CUDA_SM90)"
	.elftype	@"ET_EXEC"


//--------------------- .nv.info                  --------------------------
	.section	.nv.info,"",@"SHT_CUDA_INFO"
	.align	4


	//----- nvinfo : EIATTR_REGCOUNT
	.align		4
        /*0000*/ 	.byte	0x04, 0x2f
        /*0002*/ 	.short	(.L_1 - .L_0)
	.align		4
.L_0:
        /*0004*/ 	.word	index@(triton_poi_fused__to_copy_50)
        /*0008*/ 	.word	0x0000000a


	//----- nvinfo : EIATTR_MIN_STACK_SIZE
	.align		4
.L_1:
        /*000c*/ 	.byte	0x04, 0x12
        /*000e*/ 	.short	(.L_3 - .L_2)
	.align		4
.L_2:
        /*0010*/ 	.word	index@(triton_poi_fused__to_copy_50)
        /*0014*/ 	.word	0x00000000


	//----- nvinfo : EIATTR_FRAME_SIZE
	.align		4
.L_3:
        /*0018*/ 	.byte	0x04, 0x11
        /*001a*/ 	.short	(.L_5 - .L_4)
	.align		4
.L_4:
        /*001c*/ 	.word	index@(triton_poi_fused__to_copy_50)
        /*0020*/ 	.word	0x00000000


	//----- nvinfo : EIATTR_MIN_STACK_SIZE
	.align		4
.L_5:
        /*0024*/ 	.byte	0x04, 0x12
        /*0026*/ 	.short	(.L_7 - .L_6)
	.align		4
.L_6:
        /*0028*/ 	.word	index@(triton_poi_fused__to_copy_50)
        /*002c*/ 	.word	0x00000000
.L_7:


//--------------------- .nv.info.triton_poi_fused__to_copy_50 --------------------------
	.section	.nv.info.triton_poi_fused__to_copy_50,"",@"SHT_CUDA_INFO"
	.sectionflags	@""
	.align	4


	//----- nvinfo : EIATTR_CUDA_API_VERSION
	.align		4
        /*0000*/ 	.byte	0x04, 0x37
        /*0002*/ 	.short	(.L_9 - .L_8)
.L_8:
        /*0004*/ 	.word	0x0000007c


	//----- nvinfo : EIATTR_KPARAM_INFO
	.align		4
.L_9:
        /*0008*/ 	.byte	0x04, 0x17
        /*000a*/ 	.short	(.L_11 - .L_10)
.L_10:
        /*000c*/ 	.word	0x00000000
        /*0010*/ 	.short	0x0001
        /*0012*/ 	.short	0x0008
        /*0014*/ 	.byte	0x00, 0xf0, 0x11, 0x00


	//----- nvinfo : EIATTR_KPARAM_INFO
	.align		4
.L_11:
        /*0018*/ 	.byte	0x04, 0x17
        /*001a*/ 	.short	(.L_13 - .L_12)
.L_12:
        /*001c*/ 	.word	0x00000000
        /*0020*/ 	.short	0x0000
        /*0022*/ 	.short	0x0000
        /*0024*/ 	.byte	0x00, 0xf4, 0x21, 0x00


	//----- nvinfo : EIATTR_SPARSE_MMA_MASK
	.align		4
.L_13:
        /*0028*/ 	.byte	0x03, 0x50
        /*002a*/ 	.short	0x0000


	//----- nvinfo : EIATTR_MAXREG_COUNT
	.align		4
        /*002c*/ 	.byte	0x03, 0x1b
        /*002e*/ 	.short	0x00ff


	//----- nvinfo : EIATTR_EXIT_INSTR_OFFSETS
	.align		4
        /*0030*/ 	.byte	0x04, 0x1c
        /*0032*/ 	.short	(.L_15 - .L_14)


	//   ....[0]....
.L_14:
        /*0034*/ 	.word	0x00000140


	//   ....[1]....
        /*0038*/ 	.word	0x00000170


	//----- nvinfo : EIATTR_REQNTID
	.align		4
.L_15:
        /*003c*/ 	.byte	0x04, 0x10
        /*003e*/ 	.short	(.L_17 - .L_16)
.L_16:
        /*0040*/ 	.word	0x00000020
        /*0044*/ 	.word	0x00000001
        /*0048*/ 	.word	0x00000001


	//----- nvinfo : EIATTR_CBANK_PARAM_SIZE
	.align		4
.L_17:
        /*004c*/ 	.byte	0x03, 0x19
        /*004e*/ 	.short	0x000c


	//----- nvinfo : EIATTR_PARAM_CBANK
	.align		4
        /*0050*/ 	.byte	0x04, 0x0a
        /*0052*/ 	.short	(.L_19 - .L_18)
	.align		4
.L_18:
        /*0054*/ 	.word	index@(.nv.constant0.triton_poi_fused__to_copy_50)
        /*0058*/ 	.short	0x0210
        /*005a*/ 	.short	0x000c


	//----- nvinfo : EIATTR_SW_WAR
	.align		4
.L_19:
        /*005c*/ 	.byte	0x04, 0x36
        /*005e*/ 	.short	(.L_21 - .L_20)
.L_20:
        /*0060*/ 	.word	0x00000008
.L_21:


//--------------------- .nv.callgraph             --------------------------
	.section	.nv.callgraph,"",@"SHT_CUDA_CALLGRAPH"
	.align	4
	.sectionentsize	8
	.align		4
        /*0000*/ 	.word	0x00000000
	.align		4
        /*0004*/ 	.word	0xffffffff
	.align		4
        /*0008*/ 	.word	0x00000000
	.align		4
        /*000c*/ 	.word	0xfffffffe
	.align		4
        /*0010*/ 	.word	0x00000000
	.align		4
        /*0014*/ 	.word	0xfffffffd
	.align		4
        /*0018*/ 	.word	0x00000000
	.align		4
        /*001c*/ 	.word	0xfffffffc


//--------------------- .text.triton_poi_fused__to_copy_50 --------------------------
	.section	.text.triton_poi_fused__to_copy_50,"ax",@progbits
	.align	128
        .global         triton_poi_fused__to_copy_50
        .type           triton_poi_fused__to_copy_50,@function
        .size           triton_poi_fused__to_copy_50,(.L_x_1 - triton_poi_fused__to_copy_50)
        .other          triton_poi_fused__to_copy_50,@"STO_CUDA_ENTRY STV_DEFAULT"
triton_poi_fused__to_copy_50:
.text.triton_poi_fused__to_copy_50:
[----:B------:R-:W0:Y:S02]  /*0000*/  LDC R1, c[0x0][0x28] ;  /* 0x00000a00ff017b82 */ /* 0x000e240000000800 */
[----:B------:R-:W1:Y:S01]  /*0010*/  S2R R0, SR_TID.X ;  /* 0x0000000000007919 */ /* 0x000e620000002100 */
[----:B------:R-:W2:Y:S01]  /*0020*/  S2R R5, SR_CTAID.X ;  /* 0x0000000000057919 */ /* 0x000ea20000002500 */
[----:B-1----:R-:W-:-:S05]  /*0030*/  IMAD.SHL.U32 R0, R0, 0x2, RZ ;  /* 0x0000000200007824 */ /* 0x002fca00078e00ff */
[----:B------:R-:W-:-:S05]  /*0040*/  LOP3.LUT R0, R0, 0x3e, RZ, 0xc0, !PT ;  /* 0x0000003e00007812 */ /* 0x000fca00078ec0ff */
[----:B--2---:R-:W-:-:S04]  /*0050*/  IMAD R5, R5, 0x40, R0 ;  /* 0x0000004005057824 */ /* 0x004fc800078e0200 */
[C---:B------:R-:W-:Y:S01]  /*0060*/  VIADD R0, R5.reuse, 0x1 ;  /* 0x0000000105007836 */ /* 0x040fe20000000000 */
[----:B------:R-:W-:Y:S02]  /*0070*/  I2FP.F32.S32 R2, R5 ;  /* 0x0000000500027245 */ /* 0x000fe40000201400 */
[----:B------:R-:W-:Y:S02]  /*0080*/  ISETP.GE.AND P0, PT, R5, 0x40, PT ;  /* 0x000000400500780c */ /* 0x000fe40003f06270 */
[----:B------:R-:W-:Y:S01]  /*0090*/  I2FP.F32.S32 R0, R0 ;  /* 0x0000000000007245 */ /* 0x000fe20000201400 */
[----:B------:R-:W-:Y:S02]  /*00a0*/  FMUL R4, R2, 0.11111111193895339966 ;  /* 0x3de38e3902047820 */ /* 0x000fe40000400000 */
[----:B------:R-:W1:Y:S02]  /*00b0*/  LDC.64 R2, c[0x0][0x210] ;  /* 0x00008400ff027b82 */ /* 0x000e640000000a00 */
[----:B------:R-:W-:Y:S01]  /*00c0*/  FMUL R0, R0, 0.11111111193895339966 ;  /* 0x3de38e3900007820 */ /* 0x000fe20000400000 */
[----:B------:R-:W-:-:S04]  /*00d0*/  FMNMX R4, RZ, R4, !PT ;  /* 0x00000004ff047209 */ /* 0x000fc80007800000 */
[----:B------:R-:W-:Y:S02]  /*00e0*/  FMNMX R0, RZ, R0, !PT ;  /* 0x00000000ff007209 */ /* 0x000fe40007800000 */
[----:B------:R-:W2:Y:S08]  /*00f0*/  F2I.TRUNC.NTZ R4, R4 ;  /* 0x0000000400047305 */ /* 0x000eb0000020f100 */
[----:B------:R-:W3:Y:S01]  /*0100*/  F2I.TRUNC.NTZ R6, R0 ;  /* 0x0000000000067305 */ /* 0x000ee2000020f100 */
[----:B-1----:R-:W-:Y:S01]  /*0110*/  IMAD.WIDE R2, R5, 0x8, R2 ;  /* 0x0000000805027825 */ /* 0x002fe200078e0202 */
[----:B--2---:R-:W-:-:S02]  /*0120*/  SHF.R.S32.HI R5, RZ, 0x1f, R4 ;  /* 0x0000001fff057819 */ /* 0x004fc40000011404 */
[----:B---3--:R-:W-:Y:S01]  /*0130*/  SHF.R.S32.HI R7, RZ, 0x1f, R6 ;  /* 0x0000001fff077819 */ /* 0x008fe20000011406 */
[----:B------:R-:W-:Y:S06]  /*0140*/  @P0 EXIT ;  /* 0x000000000000094d */ /* 0x000fec0003800000 */
[----:B------:R-:W-:Y:S02]  /*0150*/  ULDC.64 UR4, c[0x0][0x208] ;  /* 0x0000820000047ab9 */ /* 0x000fe40000000a00 */
[----:B------:R-:W-:Y:S01]  /*0160*/  STG.E.128 desc[UR4][R2.64], R4 ;  /* 0x0000000402007986 */ /* 0x000fe2000c101d04 */
[----:B------:R-:W-:Y:S05]  /*0170*/  EXIT ;  /* 0x000000000000794d */ /* 0x000fea0003800000 */
.L_x_0:
[----:B------:R-:W-:-:S00]  /*0180*/  BRA `(.L_x_0) ;  /* 0xfffffffc00fc7947 */ /* 0x000fc0000383ffff */
[----:B------:R-:W-:-:S00]  /*0190*/  NOP ;  /* 0x0000000000007918 */ /* 0x000fc00000000000 */
        /* <DEDUP_REMOVED lines=14> */
.L_x_1:


//--------------------- .nv.constant0.triton_poi_fused__to_copy_50 --------------------------
	.section	.nv.constant0.triton_poi_fused__to_copy_50,"a",@progbits
	.sectionflags	@""
	.align	4
.nv.constant0.triton_poi_fused__to_copy_50:
	.zero		540
